	.headerflags	@"EF_CUDA_TEXMODE_UNIFIED EF_CUDA_64BIT_ADDRESS EF_CUDA_ACCELERATORS EF_CUDA_SM90 EF_CUDA_VIRTUAL_SM(EF_CUDA_SM90)"
	.elftype	@"ET_EXEC"


//--------------------- .nv.info                  --------------------------
	.section	.nv.info,"",@"SHT_CUDA_INFO"
	.align	4


	//----- nvinfo : EIATTR_REGCOUNT
	.align		4
        /*0000*/ 	.byte	0x04, 0x2f
        /*0002*/ 	.short	(.L_1 - .L_0)
	.align		4
.L_0:
        /*0004*/ 	.word	index@(triton_poi_fused_convolution_reflection_pad2d_relu_2)
        /*0008*/ 	.word	0x0000000d


	//----- nvinfo : EIATTR_MIN_STACK_SIZE
	.align		4
.L_1:
        /*000c*/ 	.byte	0x04, 0x12
        /*000e*/ 	.short	(.L_3 - .L_2)
	.align		4
.L_2:
        /*0010*/ 	.word	index@(triton_poi_fused_convolution_reflection_pad2d_relu_2)
        /*0014*/ 	.word	0x00000000


	//----- nvinfo : EIATTR_FRAME_SIZE
	.align		4
.L_3:
        /*0018*/ 	.byte	0x04, 0x11
        /*001a*/ 	.short	(.L_5 - .L_4)
	.align		4
.L_4:
        /*001c*/ 	.word	index@(triton_poi_fused_convolution_reflection_pad2d_relu_2)
        /*0020*/ 	.word	0x00000000


	//----- nvinfo : EIATTR_MIN_STACK_SIZE
	.align		4
.L_5:
        /*0024*/ 	.byte	0x04, 0x12
        /*0026*/ 	.short	(.L_7 - .L_6)
	.align		4
.L_6:
        /*0028*/ 	.word	index@(triton_poi_fused_convolution_reflection_pad2d_relu_2)
        /*002c*/ 	.word	0x00000000
.L_7:


//--------------------- .nv.info.triton_poi_fused_convolution_reflection_pad2d_relu_2 --------------------------
	.section	.nv.info.triton_poi_fused_convolution_reflection_pad2d_relu_2,"",@"SHT_CUDA_INFO"
	.sectionflags	@""
	.align	4


	//----- nvinfo : EIATTR_CUDA_API_VERSION
	.align		4
        /*0000*/ 	.byte	0x04, 0x37
        /*0002*/ 	.short	(.L_9 - .L_8)
.L_8:
        /*0004*/ 	.word	0x0000007c


	//----- nvinfo : EIATTR_KPARAM_INFO
	.align		4
.L_9:
        /*0008*/ 	.byte	0x04, 0x17
        /*000a*/ 	.short	(.L_11 - .L_10)
.L_10:
        /*000c*/ 	.word	0x00000000
        /*0010*/ 	.short	0x0003
        /*0012*/ 	.short	0x0018
        /*0014*/ 	.byte	0x00, 0xf0, 0x11, 0x00


	//----- nvinfo : EIATTR_KPARAM_INFO
	.align		4
.L_11:
        /*0018*/ 	.byte	0x04, 0x17
        /*001a*/ 	.short	(.L_13 - .L_12)
.L_12:
        /*001c*/ 	.word	0x00000000
        /*0020*/ 	.short	0x0002
        /*0022*/ 	.short	0x0010
        /*0024*/ 	.byte	0x00, 0xf4, 0x21, 0x00


	//----- nvinfo : EIATTR_KPARAM_INFO
	.align		4
.L_13:
        /*0028*/ 	.byte	0x04, 0x17
        /*002a*/ 	.short	(.L_15 - .L_14)
.L_14:
        /*002c*/ 	.word	0x00000000
        /*0030*/ 	.short	0x0001
        /*0032*/ 	.short	0x0008
        /*0034*/ 	.byte	0x00, 0xf4, 0x21, 0x00


	//----- nvinfo : EIATTR_KPARAM_INFO
	.align		4
.L_15:
        /*0038*/ 	.byte	0x04, 0x17
        /*003a*/ 	.short	(.L_17 - .L_16)
.L_16:
        /*003c*/ 	.word	0x00000000
        /*0040*/ 	.short	0x0000
        /*0042*/ 	.short	0x0000
        /*0044*/ 	.byte	0x00, 0xf4, 0x21, 0x00


	//----- nvinfo : EIATTR_SPARSE_MMA_MASK
	.align		4
.L_17:
        /*0048*/ 	.byte	0x03, 0x50
        /*004a*/ 	.short	0x0000


	//----- nvinfo : EIATTR_MAXREG_COUNT
	.align		4
        /*004c*/ 	.byte	0x03, 0x1b
        /*004e*/ 	.short	0x00ff


	//----- nvinfo : EIATTR_EXIT_INSTR_OFFSETS
	.align		4
        /*0050*/ 	.byte	0x04, 0x1c
        /*0052*/ 	.short	(.L_19 - .L_18)


	//   ....[0]....
.L_18:
        /*0054*/ 	.word	0x000002d0


	//   ....[1]....
        /*0058*/ 	.word	0x000002f0


	//----- nvinfo : EIATTR_REQNTID
	.align		4
.L_19:
        /*005c*/ 	.byte	0x04, 0x10
        /*005e*/ 	.short	(.L_21 - .L_20)
.L_20:
        /*0060*/ 	.word	0x00000080
        /*0064*/ 	.word	0x00000001
        /*0068*/ 	.word	0x00000001


	//----- nvinfo : EIATTR_CBANK_PARAM_SIZE
	.align		4
.L_21:
        /*006c*/ 	.byte	0x03, 0x19
        /*006e*/ 	.short	0x001c


	//----- nvinfo : EIATTR_PARAM_CBANK
	.align		4
        /*0070*/ 	.byte	0x04, 0x0a
        /*0072*/ 	.short	(.L_23 - .L_22)
	.align		4
.L_22:
        /*0074*/ 	.word	index@(.nv.constant0.triton_poi_fused_convolution_reflection_pad2d_relu_2)
        /*0078*/ 	.short	0x0210
        /*007a*/ 	.short	0x001c


	//----- nvinfo : EIATTR_SW_WAR
	.align		4
.L_23:
        /*007c*/ 	.byte	0x04, 0x36
        /*007e*/ 	.short	(.L_25 - .L_24)
.L_24:
        /*0080*/ 	.word	0x00000008
.L_25:


//--------------------- .nv.callgraph             --------------------------
	.section	.nv.callgraph,"",@"SHT_CUDA_CALLGRAPH"
	.align	4
	.sectionentsize	8
	.align		4
        /*0000*/ 	.word	0x00000000
	.align		4
        /*0004*/ 	.word	0xffffffff
	.align		4
        /*0008*/ 	.word	0x00000000
	.align		4
        /*000c*/ 	.word	0xfffffffe
	.align		4
        /*0010*/ 	.word	0x00000000
	.align		4
        /*0014*/ 	.word	0xfffffffd
	.align		4
        /*0018*/ 	.word	0x00000000
	.align		4
        /*001c*/ 	.word	0xfffffffc


//--------------------- .text.triton_poi_fused_convolution_reflection_pad2d_relu_2 --------------------------
	.section	.text.triton_poi_fused_convolution_reflection_pad2d_relu_2,"ax",@progbits
	.align	128
        .global         triton_poi_fused_convolution_reflection_pad2d_relu_2
        .type           triton_poi_fused_convolution_reflection_pad2d_relu_2,@function
        .size           triton_poi_fused_convolution_reflection_pad2d_relu_2,(.L_x_1 - triton_poi_fused_convolution_reflection_pad2d_relu_2)
        .other          triton_poi_fused_convolution_reflection_pad2d_relu_2,@"STO_CUDA_ENTRY STV_DEFAULT"
triton_poi_fused_convolution_reflection_pad2d_relu_2:
.text.triton_poi_fused_convolution_reflection_pad2d_relu_2:
[----:B------:R-:W0:Y:S02]  /*0000*/  LDC R1, c[0x0][0x28] ;  /* 0x00000a00ff017b82 */ /* 0x000e240000000800 */
[----:B------:R-:W1:Y:S01]  /*0010*/  S2R R0, SR_TID.X ;  /* 0x0000000000007919 */ /* 0x000e620000002100 */
[----:B------:R-:W-:Y:S01]  /*0020*/  ULDC.64 UR4, c[0x0][0x208] ;  /* 0x0000820000047ab9 */ /* 0x000fe20000000a00 */
[----:B------:R-:W2:Y:S01]  /*0030*/  S2R R3, SR_CTAID.X ;  /* 0x0000000000037919 */ /* 0x000ea20000002500 */
[----:B-1----:R-:W-:-:S05]  /*0040*/  LOP3.LUT R0, R0, 0x7f, RZ, 0xc0, !PT ;  /* 0x0000007f00007812 */ /* 0x002fca00078ec0ff */
[----:B--2---:R-:W-:-:S04]  /*0050*/  IMAD R0, R3, 0x80, R0 ;  /* 0x0000008003007824 */ /* 0x004fc800078e0200 */
[C---:B------:R-:W-:Y:S01]  /*0060*/  IMAD.HI R2, R0.reuse, 0x2aaaaaab, RZ ;  /* 0x2aaaaaab00027827 */ /* 0x040fe200078e02ff */
[----:B------:R-:W-:-:S03]  /*0070*/  ISETP.GE.AND P1, PT, R0, 0x900, PT ;  /* 0x000009000000780c */ /* 0x000fc60003f26270 */
[----:B------:R-:W-:Y:S01]  /*0080*/  IMAD.HI R6, R0, 0x38e38e39, RZ ;  /* 0x38e38e3900067827 */ /* 0x000fe200078e02ff */
[----:B------:R-:W-:-:S04]  /*0090*/  LEA.HI R2, R2, R2, RZ, 0x1 ;  /* 0x0000000202027211 */ /* 0x000fc800078f08ff */
[----:B------:R-:W-:Y:S01]  /*00a0*/  SHF.R.U32.HI R7, RZ, 0x1f, R6 ;  /* 0x0000001fff077819 */ /* 0x000fe20000011606 */
[----:B------:R-:W-:-:S03]  /*00b0*/  IMAD.HI R3, R2, 0x2aaaaaab, RZ ;  /* 0x2aaaaaab02037827 */ /* 0x000fc600078e02ff */
[----:B------:R-:W-:Y:S02]  /*00c0*/  LEA.HI.SX32 R7, R6, R7, 0x1d ;  /* 0x0000000706077211 */ /* 0x000fe400078feaff */
[----:B------:R-:W-:Y:S01]  /*00d0*/  LEA.HI R4, R3, R3, RZ, 0x1 ;  /* 0x0000000303047211 */ /* 0x000fe200078f08ff */
[----:B------:R-:W-:Y:S01]  /*00e0*/  IMAD R3, R2, 0x6, RZ ;  /* 0x0000000602037824 */ /* 0x000fe200078e02ff */
[----:B------:R-:W-:-:S03]  /*00f0*/  SHF.R.S32.HI R6, RZ, 0x1f, R7 ;  /* 0x0000001fff067819 */ /* 0x000fc60000011407 */
[----:B------:R-:W-:Y:S01]  /*0100*/  IMAD R4, R4, 0x6, RZ ;  /* 0x0000000604047824 */ /* 0x000fe200078e02ff */
[----:B------:R-:W-:Y:S02]  /*0110*/  LOP3.LUT R3, RZ, R3, RZ, 0x33, !PT ;  /* 0x00000003ff037212 */ /* 0x000fe400078e33ff */
[----:B------:R-:W-:Y:S02]  /*0120*/  LEA.HI R6, R6, R7, RZ, 0x4 ;  /* 0x0000000706067211 */ /* 0x000fe400078f20ff */
[----:B------:R-:W-:Y:S01]  /*0130*/  LOP3.LUT R5, RZ, R4, RZ, 0x33, !PT ;  /* 0x00000004ff057212 */ /* 0x000fe200078e33ff */
[----:B------:R-:W-:Y:S01]  /*0140*/  IMAD.IADD R3, R0, 0x1, R3 ;  /* 0x0000000100037824 */ /* 0x000fe200078e0203 */
[----:B------:R-:W-:-:S03]  /*0150*/  LOP3.LUT R6, R6, 0xfffffff0, RZ, 0xc0, !PT ;  /* 0xfffffff006067812 */ /* 0x000fc600078ec0ff */
[----:B------:R-:W-:Y:S01]  /*0160*/  IMAD.IADD R5, R2, 0x1, R5 ;  /* 0x0000000102057824 */ /* 0x000fe200078e0205 */
[----:B------:R-:W-:Y:S02]  /*0170*/  IABS R8, R3 ;  /* 0x0000000300087213 */ /* 0x000fe40000000000 */
[----:B------:R-:W1:Y:S02]  /*0180*/  LDC.64 R2, c[0x0][0x210] ;  /* 0x00008400ff027b82 */ /* 0x000e640000000a00 */
[----:B------:R-:W-:Y:S01]  /*0190*/  IABS R9, R5 ;  /* 0x0000000500097213 */ /* 0x000fe20000000000 */
[----:B------:R-:W-:-:S04]  /*01a0*/  VIADD R8, R8, 0xfffffffd ;  /* 0xfffffffd08087836 */ /* 0x000fc80000000000 */
[----:B------:R-:W-:Y:S01]  /*01b0*/  VIADD R9, R9, 0xfffffffd ;  /* 0xfffffffd09097836 */ /* 0x000fe20000000000 */
[----:B------:R-:W2:Y:S01]  /*01c0*/  LDC.64 R4, c[0x0][0x218] ;  /* 0x00008600ff047b82 */ /* 0x000ea20000000a00 */
[----:B------:R-:W-:-:S03]  /*01d0*/  IABS R8, R8 ;  /* 0x0000000800087213 */ /* 0x000fc60000000000 */
[----:B------:R-:W-:-:S05]  /*01e0*/  IABS R9, R9 ;  /* 0x0000000900097213 */ /* 0x000fca0000000000 */
[----:B------:R-:W-:Y:S01]  /*01f0*/  IMAD R9, R9, 0x4, R8 ;  /* 0x0000000409097824 */ /* 0x000fe200078e0208 */
[C---:B------:R-:W-:Y:S01]  /*0200*/  LEA R8, R7.reuse, 0xf, 0x4 ;  /* 0x0000000f07087811 */ /* 0x040fe200078e20ff */
[----:B------:R-:W-:-:S04]  /*0210*/  IMAD.IADD R7, R7, 0x1, -R6 ;  /* 0x0000000107077824 */ /* 0x000fc800078e0a06 */
[----:B------:R-:W-:-:S04]  /*0220*/  IMAD.IADD R9, R8, 0x1, -R9 ;  /* 0x0000000108097824 */ /* 0x000fc800078e0a09 */
[----:B-1----:R-:W-:Y:S01]  /*0230*/  IMAD.WIDE R2, R9, 0x4, R2 ;  /* 0x0000000409027825 */ /* 0x002fe200078e0202 */
[----:B------:R-:W-:-:S03]  /*0240*/  CS2R R8, SRZ ;  /* 0x0000000000087805 */ /* 0x000fc6000001ff00 */
[----:B--2---:R-:W-:-:S03]  /*0250*/  IMAD.WIDE R4, R7, 0x4, R4 ;  /* 0x0000000407047825 */ /* 0x004fc600078e0204 */
[----:B------:R-:W2:Y:S01]  /*0260*/  @!P1 LDG.E.EL R8, desc[UR4][R2.64] ;  /* 0x0000000402089981 */ /* 0x000ea2000c2e1900 */
[----:B------:R-:W1:Y:S03]  /*0270*/  LDC.64 R6, c[0x0][0x220] ;  /* 0x00008800ff067b82 */ /* 0x000e660000000a00 */
[----:B------:R-:W2:Y:S01]  /*0280*/  @!P1 LDG.E.EL R9, desc[UR4][R4.64] ;  /* 0x0000000404099981 */ /* 0x000ea2000c2e1900 */
[----:B-1----:R-:W-:-:S04]  /*0290*/  IMAD.WIDE R6, R0, 0x4, R6 ;  /* 0x0000000400067825 */ /* 0x002fc800078e0206 */
[----:B--2---:R-:W-:Y:S01]  /*02a0*/  FADD R10, R9, R8 ;  /* 0x00000008090a7221 */ /* 0x004fe20000000000 */
[----:B------:R-:W-:-:S04]  /*02b0*/  FSETP.GEU.AND P0, PT, R8, -R9, PT ;  /* 0x800000090800720b */ /* 0x000fc80003f0e000 */
[----:B------:R-:W-:Y:S01]  /*02c0*/  FSEL R9, R10, RZ, P0 ;  /* 0x000000ff0a097208 */ /* 0x000fe20000000000 */
[----:B------:R-:W-:Y:S08]  /*02d0*/  @P1 EXIT ;  /* 0x000000000000194d */ /* 0x000ff00003800000 */
[----:B------:R-:W-:Y:S01]  /*02e0*/  STG.E desc[UR4][R6.64], R9 ;  /* 0x0000000906007986 */ /* 0x000fe2000c101904 */
[----:B------:R-:W-:Y:S05]  /*02f0*/  EXIT ;  /* 0x000000000000794d */ /* 0x000fea0003800000 */
.L_x_0:
[----:B------:R-:W-:-:S00]  /*0300*/  BRA `(.L_x_0) ;  /* 0xfffffffc00fc7947 */ /* 0x000fc0000383ffff */
[----:B------:R-:W-:-:S00]  /*0310*/  NOP ;  /* 0x0000000000007918 */ /* 0x000fc00000000000 */
        /* <DEDUP_REMOVED lines=14> */
.L_x_1:


//--------------------- .nv.constant0.triton_poi_fused_convolution_reflection_pad2d_relu_2 --------------------------
	.section	.nv.constant0.triton_poi_fused_convolution_reflection_pad2d_relu_2,"a",@progbits
	.sectionflags	@""
	.align	4
.nv.constant0.triton_poi_fused_convolution_reflection_pad2d_relu_2:
	.zero		556
